//
// Generated by NVIDIA NVVM Compiler
//
// Compiler Build ID: CL-36424714
// Cuda compilation tools, release 13.0, V13.0.88
// Based on NVVM 20.0.0
//

.version 9.0
.target sm_100
.address_size 64

	// .globl	_Z9reduce_v0PfS_
// _ZZ9reduce_v0PfS_E6shared has been demoted

.visible .entry _Z9reduce_v0PfS_(
	.param .u64 .ptr .align 1 _Z9reduce_v0PfS__param_0,
	.param .u64 .ptr .align 1 _Z9reduce_v0PfS__param_1
)
{
	.reg .pred 	%p<6>;
	.reg .b32 	%r<17>;
	.reg .b32 	%f<6>;
	.reg .b64 	%rd<9>;
	// demoted variable
	.shared .align 4 .b8 _ZZ9reduce_v0PfS_E6shared[4096];
	ld.param.u64 	%rd1, [_Z9reduce_v0PfS__param_0];
	ld.param.u64 	%rd2, [_Z9reduce_v0PfS__param_1];
	mov.u32 	%r1, %tid.x;
	mov.u32 	%r2, %ctaid.x;
	mov.u32 	%r3, %ntid.x;
	mad.lo.s32 	%r4, %r3, %r2, %r1;
	setp.gt.u32 	%p1, %r4, 1048575;
	shl.b32 	%r8, %r1, 2;
	mov.u32 	%r9, _ZZ9reduce_v0PfS_E6shared;
	add.s32 	%r5, %r9, %r8;
	@%p1 bra 	$L__BB0_2;
	cvta.to.global.u64 	%rd3, %rd1;
	mul.wide.u32 	%rd4, %r4, 4;
	add.s64 	%rd5, %rd3, %rd4;
	ld.global.f32 	%f1, [%rd5];
	st.shared.f32 	[%r5], %f1;
	bra.uni 	$L__BB0_3;
$L__BB0_2:
	mov.b32 	%r10, 0;
	st.shared.u32 	[%r5], %r10;
$L__BB0_3:
	setp.lt.u32 	%p2, %r3, 2;
	@%p2 bra 	$L__BB0_8;
	mov.b32 	%r16, 1;
$L__BB0_5:
	bar.sync 	0;
	shl.b32 	%r7, %r16, 1;
	add.s32 	%r12, %r7, -1;
	and.b32  	%r13, %r12, %r1;
	setp.ne.s32 	%p3, %r13, 0;
	@%p3 bra 	$L__BB0_7;
	shl.b32 	%r14, %r16, 2;
	add.s32 	%r15, %r5, %r14;
	ld.shared.f32 	%f2, [%r15];
	ld.shared.f32 	%f3, [%r5];
	add.f32 	%f4, %f2, %f3;
	st.shared.f32 	[%r5], %f4;
$L__BB0_7:
	setp.lt.u32 	%p4, %r7, %r3;
	mov.u32 	%r16, %r7;
	@%p4 bra 	$L__BB0_5;
$L__BB0_8:
	bar.sync 	0;
	setp.ne.s32 	%p5, %r1, 0;
	@%p5 bra 	$L__BB0_10;
	ld.shared.f32 	%f5, [_ZZ9reduce_v0PfS_E6shared];
	cvta.to.global.u64 	%rd6, %rd2;
	mul.wide.u32 	%rd7, %r2, 4;
	add.s64 	%rd8, %rd6, %rd7;
	st.global.f32 	[%rd8], %f5;
$L__BB0_10:
	ret;

}


// ===== COMPILED SASS (sm_100) =====

	.target	sm_100

	.elftype	@"ET_EXEC"


//--------------------- .note.nv.tkinfo           --------------------------
	.section	.note.nv.tkinfo,"",@"SHT_NOTE"
	.sectionflags	@"SHF_NOTE_NV_TKINFO"
	.tkinfo
        /*0018*/ 	.word	0x00000002
        /*0030*/ 	.string	""
        /*0030*/ 	.string	"ptxas"
        /*0030*/ 	.string	"Cuda compilation tools, release 13.0, V13.0.88"
        /*0030*/ 	.string	"Build cuda_13.0.r13.0/compiler.36424714_0"
        /*0030*/ 	.string	"-arch sm_100 -m 64 "



//--------------------- .note.nv.cuinfo           --------------------------
	.section	.note.nv.cuinfo,"",@"SHT_NOTE"
	.sectionflags	@"SHF_NOTE_NV_CUINFO"
        /*0018*/ 	.short	0x0002
        /*001a*/ 	.short	0x0064
        /*001c*/ 	.short	0x0082
	.zero		2


//--------------------- .nv.info                  --------------------------
	.section	.nv.info,"",@"SHT_CUDA_INFO"
	.align	4


	//----- nvinfo : EIATTR_REGCOUNT
	.align		4
        /*0000*/ 	.byte	0x04, 0x2f
        /*0002*/ 	.short	(.L_1 - .L_0)
	.align		4
.L_0:
        /*0004*/ 	.word	index@(_Z9reduce_v0PfS_)
        /*0008*/ 	.word	0x0000000a


	//----- nvinfo : EIATTR_FRAME_SIZE
	.align		4
.L_1:
        /*000c*/ 	.byte	0x04, 0x11
        /*000e*/ 	.short	(.L_3 - .L_2)
	.align		4
.L_2:
        /*0010*/ 	.word	index@(_Z9reduce_v0PfS_)
        /*0014*/ 	.word	0x00000000


	//----- nvinfo : EIATTR_MIN_STACK_SIZE
	.align		4
.L_3:
        /*0018*/ 	.byte	0x04, 0x12
        /*001a*/ 	.short	(.L_5 - .L_4)
	.align		4
.L_4:
        /*001c*/ 	.word	index@(_Z9reduce_v0PfS_)
        /*0020*/ 	.word	0x00000000
.L_5:


//--------------------- .nv.compat                --------------------------
	.section	.nv.compat,"",@"SHT_CUDA_COMPAT_INFO"
	.align	4
        /*0000*/ 	.byte	0x02, 0x09, 0x00, 0x00, 0x02, 0x02, 0x01, 0x00, 0x02, 0x05, 0x05, 0x00, 0x03, 0x07, 0x01, 0x01
        /*0010*/ 	.byte	0x02, 0x03, 0x00, 0x00, 0x02, 0x06, 0x01, 0x00, 0x04, 0x0b, 0x08, 0x00, 0x09, 0x00, 0x00, 0x00
        /*0020*/ 	.byte	0x00, 0x00, 0x00, 0x00


//--------------------- .nv.info._Z9reduce_v0PfS_ --------------------------
	.section	.nv.info._Z9reduce_v0PfS_,"",@"SHT_CUDA_INFO"
	.sectionflags	@""
	.align	4


	//----- nvinfo : EIATTR_CUDA_API_VERSION
	.align		4
        /*0000*/ 	.byte	0x04, 0x37
        /*0002*/ 	.short	(.L_7 - .L_6)
.L_6:
        /*0004*/ 	.word	0x00000082


	//----- nvinfo : EIATTR_KPARAM_INFO
	.align		4
.L_7:
        /*0008*/ 	.byte	0x04, 0x17
        /*000a*/ 	.short	(.L_9 - .L_8)
.L_8:
        /*000c*/ 	.word	0x00000000
        /*0010*/ 	.short	0x0001
        /*0012*/ 	.short	0x0008
        /*0014*/ 	.byte	0x00, 0xf5, 0x21, 0x00


	//----- nvinfo : EIATTR_KPARAM_INFO
	.align		4
.L_9:
        /*0018*/ 	.byte	0x04, 0x17
        /*001a*/ 	.short	(.L_11 - .L_10)
.L_10:
        /*001c*/ 	.word	0x00000000
        /*0020*/ 	.short	0x0000
        /*0022*/ 	.short	0x0000
        /*0024*/ 	.byte	0x00, 0xf5, 0x21, 0x00


	//----- nvinfo : EIATTR_SPARSE_MMA_MASK
	.align		4
.L_11:
        /*0028*/ 	.byte	0x03, 0x50
        /*002a*/ 	.short	0x0000


	//----- nvinfo : EIATTR_MAXREG_COUNT
	.align		4
        /*002c*/ 	.byte	0x03, 0x1b
        /*002e*/ 	.short	0x00ff


	//----- nvinfo : EIATTR_NUM_BARRIERS
	.align		4
        /*0030*/ 	.byte	0x02, 0x4c
        /*0032*/ 	.byte	0x01
	.zero		1


	//----- nvinfo : EIATTR_MERCURY_ISA_VERSION
	.align		4
        /*0034*/ 	.byte	0x03, 0x5f
        /*0036*/ 	.short	0x0101


	//----- nvinfo : EIATTR_VRC_CTA_INIT_COUNT
	.align		4
        /*0038*/ 	.byte	0x02, 0x4a
	.zero		1
	.zero		1


	//----- nvinfo : EIATTR_EXIT_INSTR_OFFSETS
	.align		4
        /*003c*/ 	.byte	0x04, 0x1c
        /*003e*/ 	.short	(.L_13 - .L_12)


	//   ....[0]....
.L_12:
        /*0040*/ 	.word	0x00000210


	//   ....[1]....
        /*0044*/ 	.word	0x00000290


	//----- nvinfo : EIATTR_CBANK_PARAM_SIZE
	.align		4
.L_13:
        /*0048*/ 	.byte	0x03, 0x19
        /*004a*/ 	.short	0x0010


	//----- nvinfo : EIATTR_PARAM_CBANK
	.align		4
        /*004c*/ 	.byte	0x04, 0x0a
        /*004e*/ 	.short	(.L_15 - .L_14)
	.align		4
.L_14:
        /*0050*/ 	.word	index@(.nv.constant0._Z9reduce_v0PfS_)
        /*0054*/ 	.short	0x0380
        /*0056*/ 	.short	0x0010


	//----- nvinfo : EIATTR_SW_WAR
	.align		4
.L_15:
        /*0058*/ 	.byte	0x04, 0x36
        /*005a*/ 	.short	(.L_17 - .L_16)
.L_16:
        /*005c*/ 	.word	0x00000008
.L_17:


//--------------------- .nv.callgraph             --------------------------
	.section	.nv.callgraph,"",@"SHT_CUDA_CALLGRAPH"
	.align	4
	.sectionentsize	8
	.align		4
        /*0000*/ 	.word	0x00000000
	.align		4
        /*0004*/ 	.word	0xffffffff
	.align		4
        /*0008*/ 	.word	0x00000000
	.align		4
        /*000c*/ 	.word	0xfffffffe
	.align		4
        /*0010*/ 	.word	0x00000000
	.align		4
        /*0014*/ 	.word	0xfffffffd
	.align		4
        /*0018*/ 	.word	0x00000000
	.align		4
        /*001c*/ 	.word	0xfffffffc


//--------------------- .text._Z9reduce_v0PfS_    --------------------------
	.section	.text._Z9reduce_v0PfS_,"ax",@progbits
	.align	128
        .global         _Z9reduce_v0PfS_
        .type           _Z9reduce_v0PfS_,@function
        .size           _Z9reduce_v0PfS_,(.L_x_3 - _Z9reduce_v0PfS_)
        .other          _Z9reduce_v0PfS_,@"STO_CUDA_ENTRY STV_DEFAULT"
_Z9reduce_v0PfS_:
.text._Z9reduce_v0PfS_:
[----:B------:R-:W-:Y:S01]  /*0000*/  LDC R1, c[0x0][0x37c] ;  /* 0x0000df00ff017b82 */ /* 0x000fe20000000800 */
[----:B------:R-:W0:Y:S01]  /*0010*/  S2R R7, SR_TID.X ;  /* 0x0000000000077919 */ /* 0x000e220000002100 */
[----:B------:R-:W0:Y:S01]  /*0020*/  LDCU UR8, c[0x0][0x360] ;  /* 0x00006c00ff0877ac */ /* 0x000e220008000800 */
[----:B------:R-:W0:Y:S01]  /*0030*/  S2R R4, SR_CTAID.X ;  /* 0x0000000000047919 */ /* 0x000e220000002500 */
[----:B------:R-:W1:Y:S01]  /*0040*/  LDCU.64 UR6, c[0x0][0x358] ;  /* 0x00006b00ff0677ac */ /* 0x000e620008000a00 */
[----:B0-----:R-:W-:-:S05]  /*0050*/  IMAD R5, R4, UR8, R7 ;  /* 0x0000000804057c24 */ /* 0x001fca000f8e0207 */
[----:B------:R-:W-:-:S13]  /*0060*/  ISETP.GT.U32.AND P1, PT, R5, 0xfffff, PT ;  /* 0x000fffff0500780c */ /* 0x000fda0003f24070 */
[----:B------:R-:W0:Y:S02]  /*0070*/  @!P1 LDC.64 R2, c[0x0][0x380] ;  /* 0x0000e000ff029b82 */ /* 0x000e240000000a00 */
[----:B0-----:R-:W-:-:S06]  /*0080*/  @!P1 IMAD.WIDE.U32 R2, R5, 0x4, R2 ;  /* 0x0000000405029825 */ /* 0x001fcc00078e0002 */
[----:B-1----:R-:W2:Y:S01]  /*0090*/  @!P1 LDG.E R3, desc[UR6][R2.64] ;  /* 0x0000000602039981 */ /* 0x002ea2000c1e1900 */
[----:B------:R-:W0:Y:S01]  /*00a0*/  S2UR UR5, SR_CgaCtaId ;  /* 0x00000000000579c3 */ /* 0x000e220000008800 */
[----:B------:R-:W-:Y:S01]  /*00b0*/  UMOV UR4, 0x400 ;  /* 0x0000040000047882 */ /* 0x000fe20000000000 */
[----:B------:R-:W-:Y:S01]  /*00c0*/  UISETP.GE.U32.AND UP0, UPT, UR8, 0x2, UPT ;  /* 0x000000020800788c */ /* 0x000fe2000bf06070 */
[----:B------:R-:W-:Y:S01]  /*00d0*/  ISETP.NE.AND P0, PT, R7, RZ, PT ;  /* 0x000000ff0700720c */ /* 0x000fe20003f05270 */
[----:B0-----:R-:W-:-:S06]  /*00e0*/  ULEA UR4, UR5, UR4, 0x18 ;  /* 0x0000000405047291 */ /* 0x001fcc000f8ec0ff */
[----:B------:R-:W-:-:S05]  /*00f0*/  LEA R0, R7, UR4, 0x2 ;  /* 0x0000000407007c11 */ /* 0x000fca000f8e10ff */
[----:B--2---:R0:W-:Y:S04]  /*0100*/  @!P1 STS [R0], R3 ;  /* 0x0000000300009388 */ /* 0x0041e80000000800 */
[----:B------:R0:W-:Y:S01]  /*0110*/  @P1 STS [R0], RZ ;  /* 0x000000ff00001388 */ /* 0x0001e20000000800 */
[----:B------:R-:W-:Y:S05]  /*0120*/  BRA.U !UP0, `(.L_x_0) ;  /* 0x0000000108347547 */ /* 0x000fea000b800000 */
[----:B0-----:R-:W-:-:S07]  /*0130*/  IMAD.MOV.U32 R3, RZ, RZ, 0x1 ;  /* 0x00000001ff037424 */ /* 0x001fce00078e00ff */
.L_x_1:
[----:B------:R-:W-:Y:S01]  /*0140*/  SHF.L.U32 R6, R3, 0x1, RZ ;  /* 0x0000000103067819 */ /* 0x000fe200000006ff */
[----:B------:R-:W-:Y:S04]  /*0150*/  BAR.SYNC.DEFER_BLOCKING 0x0 ;  /* 0x0000000000007b1d */ /* 0x000fe80000010000 */
[----:B------:R-:W-:-:S05]  /*0160*/  VIADD R2, R6, 0xffffffff ;  /* 0xffffffff06027836 */ /* 0x000fca0000000000 */
[----:B------:R-:W-:-:S13]  /*0170*/  LOP3.LUT P1, RZ, R2, R7, RZ, 0xc0, !PT ;  /* 0x0000000702ff7212 */ /* 0x000fda000782c0ff */
[----:B------:R-:W-:Y:S02]  /*0180*/  @!P1 LEA R2, R3, R0, 0x2 ;  /* 0x0000000003029211 */ /* 0x000fe400078e10ff */
[----:B------:R-:W-:Y:S04]  /*0190*/  @!P1 LDS R3, [R0] ;  /* 0x0000000000039984 */ /* 0x000fe80000000800 */
[----:B------:R-:W0:Y:S02]  /*01a0*/  @!P1 LDS R2, [R2] ;  /* 0x0000000002029984 */ /* 0x000e240000000800 */
[----:B0-----:R-:W-:Y:S01]  /*01b0*/  @!P1 FADD R5, R2, R3 ;  /* 0x0000000302059221 */ /* 0x001fe20000000000 */
[----:B------:R-:W-:-:S04]  /*01c0*/  IMAD.MOV.U32 R3, RZ, RZ, R6 ;  /* 0x000000ffff037224 */ /* 0x000fc800078e0006 */
[----:B------:R1:W-:Y:S01]  /*01d0*/  @!P1 STS [R0], R5 ;  /* 0x0000000500009388 */ /* 0x0003e20000000800 */
[----:B------:R-:W-:-:S13]  /*01e0*/  ISETP.GE.U32.AND P1, PT, R6, UR8, PT ;  /* 0x0000000806007c0c */ /* 0x000fda000bf26070 */
[----:B-1----:R-:W-:Y:S05]  /*01f0*/  @!P1 BRA `(.L_x_1) ;  /* 0xfffffffc00d09947 */ /* 0x002fea000383ffff */
.L_x_0:
[----:B------:R-:W-:Y:S06]  /*0200*/  BAR.SYNC.DEFER_BLOCKING 0x0 ;  /* 0x0000000000007b1d */ /* 0x000fec0000010000 */
[----:B------:R-:W-:Y:S05]  /*0210*/  @P0 EXIT ;  /* 0x000000000000094d */ /* 0x000fea0003800000 */
[----:B------:R-:W1:Y:S01]  /*0220*/  S2UR UR5, SR_CgaCtaId ;  /* 0x00000000000579c3 */ /* 0x000e620000008800 */
[----:B------:R-:W-:-:S07]  /*0230*/  UMOV UR4, 0x400 ;  /* 0x0000040000047882 */ /* 0x000fce0000000000 */
[----:B0-----:R-:W0:Y:S01]  /*0240*/  LDC.64 R2, c[0x0][0x388] ;  /* 0x0000e200ff027b82 */ /* 0x001e220000000a00 */
[----:B-1----:R-:W-:Y:S01]  /*0250*/  ULEA UR4, UR5, UR4, 0x18 ;  /* 0x0000000405047291 */ /* 0x002fe2000f8ec0ff */
[----:B0-----:R-:W-:-:S08]  /*0260*/  IMAD.WIDE.U32 R2, R4, 0x4, R2 ;  /* 0x0000000404027825 */ /* 0x001fd000078e0002 */
[----:B------:R-:W0:Y:S04]  /*0270*/  LDS R5, [UR4] ;  /* 0x00000004ff057984 */ /* 0x000e280008000800 */
[----:B0-----:R-:W-:Y:S01]  /*0280*/  STG.E desc[UR6][R2.64], R5 ;  /* 0x0000000502007986 */ /* 0x001fe2000c101906 */
[----:B------:R-:W-:Y:S05]  /*0290*/  EXIT ;  /* 0x000000000000794d */ /* 0x000fea0003800000 */
.L_x_2:
[----:B------:R-:W-:-:S00]  /*02a0*/  BRA `(.L_x_2) ;  /* 0xfffffffc00fc7947 */ /* 0x000fc0000383ffff */
[----:B------:R-:W-:-:S00]  /*02b0*/  NOP ;  /* 0x0000000000007918 */ /* 0x000fc00000000000 */
        /* <DEDUP_REMOVED lines=12> */
.L_x_3:


//--------------------- .nv.shared._Z9reduce_v0PfS_ --------------------------
	.section	.nv.shared._Z9reduce_v0PfS_,"aw",@nobits
	.sectionflags	@""
	.align	4
.nv.shared._Z9reduce_v0PfS_:
	.zero		5120


//--------------------- .nv.shared.reserved.0     --------------------------
	.section	.nv.shared.reserved.0,"aw",@nobits
	.weak		__nv_reservedSMEM_offset_0_alias
	.size		__nv_reservedSMEM_offset_0_alias, 0, 64
	.other		__nv_reservedSMEM_offset_0_alias,@"STO_CUDA_RESERVED_SHARED STV_DEFAULT"
__nv_reservedSMEM_offset_0_alias:
	.zero		0
	.zero		64


//--------------------- .nv.constant0._Z9reduce_v0PfS_ --------------------------
	.section	.nv.constant0._Z9reduce_v0PfS_,"a",@progbits
	.sectionflags	@""
	.align	4
.nv.constant0._Z9reduce_v0PfS_:
	.zero		912


//--------------------- SYMBOLS --------------------------

	.type		.nv.reservedSmem.offset0,@object
	.size		.nv.reservedSmem.offset0,0x4
	.type		.nv.reservedSmem.cap,@object
	.size		.nv.reservedSmem.cap,0x4
